//
// Generated by NVIDIA NVVM Compiler
//
// Compiler Build ID: CL-36424714
// Cuda compilation tools, release 13.0, V13.0.88
// Based on NVVM 20.0.0
//

.version 9.0
.target sm_100
.address_size 64

	// .globl	_Z6intdivPKlS0_Pli

.visible .entry _Z6intdivPKlS0_Pli(
	.param .u64 .ptr .align 1 _Z6intdivPKlS0_Pli_param_0,
	.param .u64 .ptr .align 1 _Z6intdivPKlS0_Pli_param_1,
	.param .u64 .ptr .align 1 _Z6intdivPKlS0_Pli_param_2,
	.param .u32 _Z6intdivPKlS0_Pli_param_3
)
{
	.reg .b32 	%r<5>;
	.reg .b64 	%rd<14>;

	ld.param.u64 	%rd1, [_Z6intdivPKlS0_Pli_param_0];
	ld.param.u64 	%rd2, [_Z6intdivPKlS0_Pli_param_1];
	ld.param.u64 	%rd3, [_Z6intdivPKlS0_Pli_param_2];
	cvta.to.global.u64 	%rd4, %rd3;
	cvta.to.global.u64 	%rd5, %rd2;
	cvta.to.global.u64 	%rd6, %rd1;
	mov.u32 	%r1, %ctaid.x;
	mov.u32 	%r2, %ntid.x;
	mov.u32 	%r3, %tid.x;
	mad.lo.s32 	%r4, %r1, %r2, %r3;
	mul.wide.s32 	%rd7, %r4, 8;
	add.s64 	%rd8, %rd6, %rd7;
	ld.global.u64 	%rd9, [%rd8];
	add.s64 	%rd10, %rd5, %rd7;
	ld.global.u64 	%rd11, [%rd10];
	add.s64 	%rd12, %rd11, %rd9;
	add.s64 	%rd13, %rd4, %rd7;
	st.global.u64 	[%rd13], %rd12;
	ret;

}


// ===== COMPILED SASS (sm_100) =====

	.target	sm_100

	.elftype	@"ET_EXEC"


//--------------------- .note.nv.tkinfo           --------------------------
	.section	.note.nv.tkinfo,"",@"SHT_NOTE"
	.sectionflags	@"SHF_NOTE_NV_TKINFO"
	.tkinfo
        /*0018*/ 	.word	0x00000002
        /*0030*/ 	.string	""
        /*0030*/ 	.string	"ptxas"
        /*0030*/ 	.string	"Cuda compilation tools, release 13.0, V13.0.88"
        /*0030*/ 	.string	"Build cuda_13.0.r13.0/compiler.36424714_0"
        /*0030*/ 	.string	"-arch sm_100 -m 64 "



//--------------------- .note.nv.cuinfo           --------------------------
	.section	.note.nv.cuinfo,"",@"SHT_NOTE"
	.sectionflags	@"SHF_NOTE_NV_CUINFO"
        /*0018*/ 	.short	0x0002
        /*001a*/ 	.short	0x0064
        /*001c*/ 	.short	0x0082
	.zero		2


//--------------------- .nv.info                  --------------------------
	.section	.nv.info,"",@"SHT_CUDA_INFO"
	.align	4


	//----- nvinfo : EIATTR_REGCOUNT
	.align		4
        /*0000*/ 	.byte	0x04, 0x2f
        /*0002*/ 	.short	(.L_1 - .L_0)
	.align		4
.L_0:
        /*0004*/ 	.word	index@(_Z6intdivPKlS0_Pli)
        /*0008*/ 	.word	0x0000000e


	//----- nvinfo : EIATTR_FRAME_SIZE
	.align		4
.L_1:
        /*000c*/ 	.byte	0x04, 0x11
        /*000e*/ 	.short	(.L_3 - .L_2)
	.align		4
.L_2:
        /*0010*/ 	.word	index@(_Z6intdivPKlS0_Pli)
        /*0014*/ 	.word	0x00000000


	//----- nvinfo : EIATTR_MIN_STACK_SIZE
	.align		4
.L_3:
        /*0018*/ 	.byte	0x04, 0x12
        /*001a*/ 	.short	(.L_5 - .L_4)
	.align		4
.L_4:
        /*001c*/ 	.word	index@(_Z6intdivPKlS0_Pli)
        /*0020*/ 	.word	0x00000000
.L_5:


//--------------------- .nv.compat                --------------------------
	.section	.nv.compat,"",@"SHT_CUDA_COMPAT_INFO"
	.align	4
        /*0000*/ 	.byte	0x02, 0x09, 0x00, 0x00, 0x02, 0x02, 0x01, 0x00, 0x02, 0x05, 0x05, 0x00, 0x03, 0x07, 0x01, 0x01
        /*0010*/ 	.byte	0x02, 0x03, 0x00, 0x00, 0x02, 0x06, 0x01, 0x00, 0x04, 0x0b, 0x08, 0x00, 0x09, 0x00, 0x00, 0x00
        /*0020*/ 	.byte	0x00, 0x00, 0x00, 0x00


//--------------------- .nv.info._Z6intdivPKlS0_Pli --------------------------
	.section	.nv.info._Z6intdivPKlS0_Pli,"",@"SHT_CUDA_INFO"
	.sectionflags	@""
	.align	4


	//----- nvinfo : EIATTR_CUDA_API_VERSION
	.align		4
        /*0000*/ 	.byte	0x04, 0x37
        /*0002*/ 	.short	(.L_7 - .L_6)
.L_6:
        /*0004*/ 	.word	0x00000082


	//----- nvinfo : EIATTR_KPARAM_INFO
	.align		4
.L_7:
        /*0008*/ 	.byte	0x04, 0x17
        /*000a*/ 	.short	(.L_9 - .L_8)
.L_8:
        /*000c*/ 	.word	0x00000000
        /*0010*/ 	.short	0x0003
        /*0012*/ 	.short	0x0018
        /*0014*/ 	.byte	0x00, 0xf0, 0x11, 0x00


	//----- nvinfo : EIATTR_KPARAM_INFO
	.align		4
.L_9:
        /*0018*/ 	.byte	0x04, 0x17
        /*001a*/ 	.short	(.L_11 - .L_10)
.L_10:
        /*001c*/ 	.word	0x00000000
        /*0020*/ 	.short	0x0002
        /*0022*/ 	.short	0x0010
        /*0024*/ 	.byte	0x00, 0xf5, 0x21, 0x00


	//----- nvinfo : EIATTR_KPARAM_INFO
	.align		4
.L_11:
        /*0028*/ 	.byte	0x04, 0x17
        /*002a*/ 	.short	(.L_13 - .L_12)
.L_12:
        /*002c*/ 	.word	0x00000000
        /*0030*/ 	.short	0x0001
        /*0032*/ 	.short	0x0008
        /*0034*/ 	.byte	0x00, 0xf5, 0x21, 0x00


	//----- nvinfo : EIATTR_KPARAM_INFO
	.align		4
.L_13:
        /*0038*/ 	.byte	0x04, 0x17
        /*003a*/ 	.short	(.L_15 - .L_14)
.L_14:
        /*003c*/ 	.word	0x00000000
        /*0040*/ 	.short	0x0000
        /*0042*/ 	.short	0x0000
        /*0044*/ 	.byte	0x00, 0xf5, 0x21, 0x00


	//----- nvinfo : EIATTR_SPARSE_MMA_MASK
	.align		4
.L_15:
        /*0048*/ 	.byte	0x03, 0x50
        /*004a*/ 	.short	0x0000


	//----- nvinfo : EIATTR_MAXREG_COUNT
	.align		4
        /*004c*/ 	.byte	0x03, 0x1b
        /*004e*/ 	.short	0x00ff


	//----- nvinfo : EIATTR_MERCURY_ISA_VERSION
	.align		4
        /*0050*/ 	.byte	0x03, 0x5f
        /*0052*/ 	.short	0x0101


	//----- nvinfo : EIATTR_VRC_CTA_INIT_COUNT
	.align		4
        /*0054*/ 	.byte	0x02, 0x4a
	.zero		1
	.zero		1


	//----- nvinfo : EIATTR_EXIT_INSTR_OFFSETS
	.align		4
        /*0058*/ 	.byte	0x04, 0x1c
        /*005a*/ 	.short	(.L_17 - .L_16)


	//   ....[0]....
.L_16:
        /*005c*/ 	.word	0x00000110


	//----- nvinfo : EIATTR_CBANK_PARAM_SIZE
	.align		4
.L_17:
        /*0060*/ 	.byte	0x03, 0x19
        /*0062*/ 	.short	0x001c


	//----- nvinfo : EIATTR_PARAM_CBANK
	.align		4
        /*0064*/ 	.byte	0x04, 0x0a
        /*0066*/ 	.short	(.L_19 - .L_18)
	.align		4
.L_18:
        /*0068*/ 	.word	index@(.nv.constant0._Z6intdivPKlS0_Pli)
        /*006c*/ 	.short	0x0380
        /*006e*/ 	.short	0x001c


	//----- nvinfo : EIATTR_SW_WAR
	.align		4
.L_19:
        /*0070*/ 	.byte	0x04, 0x36
        /*0072*/ 	.short	(.L_21 - .L_20)
.L_20:
        /*0074*/ 	.word	0x00000008
.L_21:


//--------------------- .nv.callgraph             --------------------------
	.section	.nv.callgraph,"",@"SHT_CUDA_CALLGRAPH"
	.align	4
	.sectionentsize	8
	.align		4
        /*0000*/ 	.word	0x00000000
	.align		4
        /*0004*/ 	.word	0xffffffff
	.align		4
        /*0008*/ 	.word	0x00000000
	.align		4
        /*000c*/ 	.word	0xfffffffe
	.align		4
        /*0010*/ 	.word	0x00000000
	.align		4
        /*0014*/ 	.word	0xfffffffd
	.align		4
        /*0018*/ 	.word	0x00000000
	.align		4
        /*001c*/ 	.word	0xfffffffc


//--------------------- .text._Z6intdivPKlS0_Pli  --------------------------
	.section	.text._Z6intdivPKlS0_Pli,"ax",@progbits
	.align	128
        .global         _Z6intdivPKlS0_Pli
        .type           _Z6intdivPKlS0_Pli,@function
        .size           _Z6intdivPKlS0_Pli,(.L_x_1 - _Z6intdivPKlS0_Pli)
        .other          _Z6intdivPKlS0_Pli,@"STO_CUDA_ENTRY STV_DEFAULT"
_Z6intdivPKlS0_Pli:
.text._Z6intdivPKlS0_Pli:
[----:B------:R-:W-:Y:S01]  /*0000*/  LDC R1, c[0x0][0x37c] ;  /* 0x0000df00ff017b82 */ /* 0x000fe20000000800 */
[----:B------:R-:W0:Y:S07]  /*0010*/  S2R R0, SR_TID.X ;  /* 0x0000000000007919 */ /* 0x000e2e0000002100 */
[----:B------:R-:W0:Y:S01]  /*0020*/  S2UR UR6, SR_CTAID.X ;  /* 0x00000000000679c3 */ /* 0x000e220000002500 */
[----:B------:R-:W1:Y:S07]  /*0030*/  LDCU.64 UR4, c[0x0][0x358] ;  /* 0x00006b00ff0477ac */ /* 0x000e6e0008000a00 */
[----:B------:R-:W0:Y:S08]  /*0040*/  LDC R11, c[0x0][0x360] ;  /* 0x0000d800ff0b7b82 */ /* 0x000e300000000800 */
[----:B------:R-:W2:Y:S08]  /*0050*/  LDC.64 R2, c[0x0][0x380] ;  /* 0x0000e000ff027b82 */ /* 0x000eb00000000a00 */
[----:B------:R-:W3:Y:S01]  /*0060*/  LDC.64 R4, c[0x0][0x388] ;  /* 0x0000e200ff047b82 */ /* 0x000ee20000000a00 */
[----:B0-----:R-:W-:-:S07]  /*0070*/  IMAD R11, R11, UR6, R0 ;  /* 0x000000060b0b7c24 */ /* 0x001fce000f8e0200 */
[----:B------:R-:W0:Y:S01]  /*0080*/  LDC.64 R6, c[0x0][0x390] ;  /* 0x0000e400ff067b82 */ /* 0x000e220000000a00 */
[----:B--2---:R-:W-:-:S06]  /*0090*/  IMAD.WIDE R2, R11, 0x8, R2 ;  /* 0x000000080b027825 */ /* 0x004fcc00078e0202 */
[----:B-1----:R-:W2:Y:S01]  /*00a0*/  LDG.E.64 R2, desc[UR4][R2.64] ;  /* 0x0000000402027981 */ /* 0x002ea2000c1e1b00 */
[----:B---3--:R-:W-:-:S06]  /*00b0*/  IMAD.WIDE R4, R11, 0x8, R4 ;  /* 0x000000080b047825 */ /* 0x008fcc00078e0204 */
[----:B------:R-:W2:Y:S01]  /*00c0*/  LDG.E.64 R4, desc[UR4][R4.64] ;  /* 0x0000000404047981 */ /* 0x000ea2000c1e1b00 */
[----:B0-----:R-:W-:Y:S01]  /*00d0*/  IMAD.WIDE R6, R11, 0x8, R6 ;  /* 0x000000080b067825 */ /* 0x001fe200078e0206 */
[----:B--2---:R-:W-:-:S04]  /*00e0*/  IADD3 R8, P0, PT, R2, R4, RZ ;  /* 0x0000000402087210 */ /* 0x004fc80007f1e0ff */
[----:B------:R-:W-:-:S05]  /*00f0*/  IADD3.X R9, PT, PT, R3, R5, RZ, P0, !PT ;  /* 0x0000000503097210 */ /* 0x000fca00007fe4ff */
[----:B------:R-:W-:Y:S01]  /*0100*/  STG.E.64 desc[UR4][R6.64], R8 ;  /* 0x0000000806007986 */ /* 0x000fe2000c101b04 */
[----:B------:R-:W-:Y:S05]  /*0110*/  EXIT ;  /* 0x000000000000794d */ /* 0x000fea0003800000 */
.L_x_0:
[----:B------:R-:W-:-:S00]  /*0120*/  BRA `(.L_x_0) ;  /* 0xfffffffc00fc7947 */ /* 0x000fc0000383ffff */
[----:B------:R-:W-:-:S00]  /*0130*/  NOP ;  /* 0x0000000000007918 */ /* 0x000fc00000000000 */
        /* <DEDUP_REMOVED lines=12> */
.L_x_1:


//--------------------- .nv.shared.reserved.0     --------------------------
	.section	.nv.shared.reserved.0,"aw",@nobits
	.weak		__nv_reservedSMEM_offset_0_alias
	.size		__nv_reservedSMEM_offset_0_alias, 0, 64
	.other		__nv_reservedSMEM_offset_0_alias,@"STO_CUDA_RESERVED_SHARED STV_DEFAULT"
__nv_reservedSMEM_offset_0_alias:
	.zero		0
	.zero		64


//--------------------- .nv.constant0._Z6intdivPKlS0_Pli --------------------------
	.section	.nv.constant0._Z6intdivPKlS0_Pli,"a",@progbits
	.sectionflags	@""
	.align	4
.nv.constant0._Z6intdivPKlS0_Pli:
	.zero		924


//--------------------- SYMBOLS --------------------------

	.type		.nv.reservedSmem.offset0,@object
	.size		.nv.reservedSmem.offset0,0x4
